//
// Generated by NVIDIA NVVM Compiler
//
// Compiler Build ID: CL-36424714
// Cuda compilation tools, release 13.0, V13.0.88
// Based on NVVM 20.0.0
//

.version 9.0
.target sm_100
.address_size 64

	// .globl	_Z15rgba_to_gray_u8PKhPhii

.visible .entry _Z15rgba_to_gray_u8PKhPhii(
	.param .u64 .ptr .align 1 _Z15rgba_to_gray_u8PKhPhii_param_0,
	.param .u64 .ptr .align 1 _Z15rgba_to_gray_u8PKhPhii_param_1,
	.param .u32 _Z15rgba_to_gray_u8PKhPhii_param_2,
	.param .u32 _Z15rgba_to_gray_u8PKhPhii_param_3
)
{
	.reg .pred 	%p<4>;
	.reg .b16 	%rs<4>;
	.reg .b32 	%r<25>;
	.reg .b64 	%rd<9>;

	ld.param.u64 	%rd1, [_Z15rgba_to_gray_u8PKhPhii_param_0];
	ld.param.u64 	%rd2, [_Z15rgba_to_gray_u8PKhPhii_param_1];
	ld.param.u32 	%r3, [_Z15rgba_to_gray_u8PKhPhii_param_2];
	ld.param.u32 	%r4, [_Z15rgba_to_gray_u8PKhPhii_param_3];
	mov.u32 	%r6, %ctaid.x;
	mov.u32 	%r7, %ntid.x;
	mov.u32 	%r8, %tid.x;
	mad.lo.s32 	%r1, %r6, %r7, %r8;
	mov.u32 	%r9, %ctaid.y;
	mov.u32 	%r10, %ntid.y;
	mov.u32 	%r11, %tid.y;
	mad.lo.s32 	%r12, %r9, %r10, %r11;
	setp.ge.s32 	%p1, %r1, %r3;
	setp.ge.s32 	%p2, %r12, %r4;
	or.pred  	%p3, %p1, %p2;
	@%p3 bra 	$L__BB0_2;
	cvta.to.global.u64 	%rd3, %rd1;
	cvta.to.global.u64 	%rd4, %rd2;
	mad.lo.s32 	%r13, %r3, %r12, %r1;
	shl.b32 	%r14, %r13, 2;
	cvt.s64.s32 	%rd5, %r14;
	add.s64 	%rd6, %rd3, %rd5;
	ld.global.nc.u8 	%rs1, [%rd6+1];
	cvt.u32.u8 	%r15, %rs1;
	ld.global.nc.u8 	%rs2, [%rd6];
	cvt.u32.u8 	%r16, %rs2;
	prmt.b32 	%r17, %r16, %r15, 0x3340U;
	ld.global.nc.u8 	%rs3, [%rd6+2];
	cvt.u32.u8 	%r18, %rs3;
	prmt.b32 	%r19, %r18, 0, 0x3340U;
	prmt.b32 	%r20, %r17, %r19, 0x5410U;
	mov.b32 	%r21, 0;
	mov.b32 	%r22, 1939021;
	dp4a.u32.u32 	%r23, %r20, %r22, %r21;
	shr.u32 	%r24, %r23, 8;
	cvt.s64.s32 	%rd7, %r13;
	add.s64 	%rd8, %rd4, %rd7;
	st.global.u8 	[%rd8], %r24;
$L__BB0_2:
	ret;

}


// ===== COMPILED SASS (sm_100) =====

	.target	sm_100

	.elftype	@"ET_EXEC"


//--------------------- .note.nv.tkinfo           --------------------------
	.section	.note.nv.tkinfo,"",@"SHT_NOTE"
	.sectionflags	@"SHF_NOTE_NV_TKINFO"
	.tkinfo
        /*0018*/ 	.word	0x00000002
        /*0030*/ 	.string	""
        /*0030*/ 	.string	"ptxas"
        /*0030*/ 	.string	"Cuda compilation tools, release 13.0, V13.0.88"
        /*0030*/ 	.string	"Build cuda_13.0.r13.0/compiler.36424714_0"
        /*0030*/ 	.string	"-arch sm_100 -m 64 "



//--------------------- .note.nv.cuinfo           --------------------------
	.section	.note.nv.cuinfo,"",@"SHT_NOTE"
	.sectionflags	@"SHF_NOTE_NV_CUINFO"
        /*0018*/ 	.short	0x0002
        /*001a*/ 	.short	0x0064
        /*001c*/ 	.short	0x0082
	.zero		2


//--------------------- .nv.info                  --------------------------
	.section	.nv.info,"",@"SHT_CUDA_INFO"
	.align	4


	//----- nvinfo : EIATTR_REGCOUNT
	.align		4
        /*0000*/ 	.byte	0x04, 0x2f
        /*0002*/ 	.short	(.L_1 - .L_0)
	.align		4
.L_0:
        /*0004*/ 	.word	index@(_Z15rgba_to_gray_u8PKhPhii)
        /*0008*/ 	.word	0x0000000a


	//----- nvinfo : EIATTR_FRAME_SIZE
	.align		4
.L_1:
        /*000c*/ 	.byte	0x04, 0x11
        /*000e*/ 	.short	(.L_3 - .L_2)
	.align		4
.L_2:
        /*0010*/ 	.word	index@(_Z15rgba_to_gray_u8PKhPhii)
        /*0014*/ 	.word	0x00000000


	//----- nvinfo : EIATTR_MIN_STACK_SIZE
	.align		4
.L_3:
        /*0018*/ 	.byte	0x04, 0x12
        /*001a*/ 	.short	(.L_5 - .L_4)
	.align		4
.L_4:
        /*001c*/ 	.word	index@(_Z15rgba_to_gray_u8PKhPhii)
        /*0020*/ 	.word	0x00000000
.L_5:


//--------------------- .nv.compat                --------------------------
	.section	.nv.compat,"",@"SHT_CUDA_COMPAT_INFO"
	.align	4
        /*0000*/ 	.byte	0x02, 0x09, 0x00, 0x00, 0x02, 0x02, 0x01, 0x00, 0x02, 0x05, 0x05, 0x00, 0x03, 0x07, 0x01, 0x01
        /*0010*/ 	.byte	0x02, 0x03, 0x00, 0x00, 0x02, 0x06, 0x01, 0x00, 0x04, 0x0b, 0x08, 0x00, 0x09, 0x00, 0x00, 0x00
        /*0020*/ 	.byte	0x00, 0x00, 0x00, 0x00


//--------------------- .nv.info._Z15rgba_to_gray_u8PKhPhii --------------------------
	.section	.nv.info._Z15rgba_to_gray_u8PKhPhii,"",@"SHT_CUDA_INFO"
	.sectionflags	@""
	.align	4


	//----- nvinfo : EIATTR_CUDA_API_VERSION
	.align		4
        /*0000*/ 	.byte	0x04, 0x37
        /*0002*/ 	.short	(.L_7 - .L_6)
.L_6:
        /*0004*/ 	.word	0x00000082


	//----- nvinfo : EIATTR_KPARAM_INFO
	.align		4
.L_7:
        /*0008*/ 	.byte	0x04, 0x17
        /*000a*/ 	.short	(.L_9 - .L_8)
.L_8:
        /*000c*/ 	.word	0x00000000
        /*0010*/ 	.short	0x0003
        /*0012*/ 	.short	0x0014
        /*0014*/ 	.byte	0x00, 0xf0, 0x11, 0x00


	//----- nvinfo : EIATTR_KPARAM_INFO
	.align		4
.L_9:
        /*0018*/ 	.byte	0x04, 0x17
        /*001a*/ 	.short	(.L_11 - .L_10)
.L_10:
        /*001c*/ 	.word	0x00000000
        /*0020*/ 	.short	0x0002
        /*0022*/ 	.short	0x0010
        /*0024*/ 	.byte	0x00, 0xf0, 0x11, 0x00


	//----- nvinfo : EIATTR_KPARAM_INFO
	.align		4
.L_11:
        /*0028*/ 	.byte	0x04, 0x17
        /*002a*/ 	.short	(.L_13 - .L_12)
.L_12:
        /*002c*/ 	.word	0x00000000
        /*0030*/ 	.short	0x0001
        /*0032*/ 	.short	0x0008
        /*0034*/ 	.byte	0x00, 0xf5, 0x21, 0x00


	//----- nvinfo : EIATTR_KPARAM_INFO
	.align		4
.L_13:
        /*0038*/ 	.byte	0x04, 0x17
        /*003a*/ 	.short	(.L_15 - .L_14)
.L_14:
        /*003c*/ 	.word	0x00000000
        /*0040*/ 	.short	0x0000
        /*0042*/ 	.short	0x0000
        /*0044*/ 	.byte	0x00, 0xf5, 0x21, 0x00


	//----- nvinfo : EIATTR_SPARSE_MMA_MASK
	.align		4
.L_15:
        /*0048*/ 	.byte	0x03, 0x50
        /*004a*/ 	.short	0x0000


	//----- nvinfo : EIATTR_MAXREG_COUNT
	.align		4
        /*004c*/ 	.byte	0x03, 0x1b
        /*004e*/ 	.short	0x00ff


	//----- nvinfo : EIATTR_MERCURY_ISA_VERSION
	.align		4
        /*0050*/ 	.byte	0x03, 0x5f
        /*0052*/ 	.short	0x0101


	//----- nvinfo : EIATTR_VRC_CTA_INIT_COUNT
	.align		4
        /*0054*/ 	.byte	0x02, 0x4a
	.zero		1
	.zero		1


	//----- nvinfo : EIATTR_EXIT_INSTR_OFFSETS
	.align		4
        /*0058*/ 	.byte	0x04, 0x1c
        /*005a*/ 	.short	(.L_17 - .L_16)


	//   ....[0]....
.L_16:
        /*005c*/ 	.word	0x000000c0


	//   ....[1]....
        /*0060*/ 	.word	0x000001f0


	//----- nvinfo : EIATTR_CBANK_PARAM_SIZE
	.align		4
.L_17:
        /*0064*/ 	.byte	0x03, 0x19
        /*0066*/ 	.short	0x0018


	//----- nvinfo : EIATTR_PARAM_CBANK
	.align		4
        /*0068*/ 	.byte	0x04, 0x0a
        /*006a*/ 	.short	(.L_19 - .L_18)
	.align		4
.L_18:
        /*006c*/ 	.word	index@(.nv.constant0._Z15rgba_to_gray_u8PKhPhii)
        /*0070*/ 	.short	0x0380
        /*0072*/ 	.short	0x0018


	//----- nvinfo : EIATTR_SW_WAR
	.align		4
.L_19:
        /*0074*/ 	.byte	0x04, 0x36
        /*0076*/ 	.short	(.L_21 - .L_20)
.L_20:
        /*0078*/ 	.word	0x00000008
.L_21:


//--------------------- .nv.callgraph             --------------------------
	.section	.nv.callgraph,"",@"SHT_CUDA_CALLGRAPH"
	.align	4
	.sectionentsize	8
	.align		4
        /*0000*/ 	.word	0x00000000
	.align		4
        /*0004*/ 	.word	0xffffffff
	.align		4
        /*0008*/ 	.word	0x00000000
	.align		4
        /*000c*/ 	.word	0xfffffffe
	.align		4
        /*0010*/ 	.word	0x00000000
	.align		4
        /*0014*/ 	.word	0xfffffffd
	.align		4
        /*0018*/ 	.word	0x00000000
	.align		4
        /*001c*/ 	.word	0xfffffffc


//--------------------- .text._Z15rgba_to_gray_u8PKhPhii --------------------------
	.section	.text._Z15rgba_to_gray_u8PKhPhii,"ax",@progbits
	.align	128
        .global         _Z15rgba_to_gray_u8PKhPhii
        .type           _Z15rgba_to_gray_u8PKhPhii,@function
        .size           _Z15rgba_to_gray_u8PKhPhii,(.L_x_1 - _Z15rgba_to_gray_u8PKhPhii)
        .other          _Z15rgba_to_gray_u8PKhPhii,@"STO_CUDA_ENTRY STV_DEFAULT"
_Z15rgba_to_gray_u8PKhPhii:
.text._Z15rgba_to_gray_u8PKhPhii:
[----:B------:R-:W-:Y:S01]  /*0000*/  LDC R1, c[0x0][0x37c] ;  /* 0x0000df00ff017b82 */ /* 0x000fe20000000800 */
[----:B------:R-:W0:Y:S07]  /*0010*/  S2R R2, SR_TID.Y ;  /* 0x0000000000027919 */ /* 0x000e2e0000002200 */
[----:B------:R-:W1:Y:S01]  /*0020*/  LDC R0, c[0x0][0x360] ;  /* 0x0000d800ff007b82 */ /* 0x000e620000000800 */
[----:B------:R-:W2:Y:S01]  /*0030*/  LDCU.64 UR6, c[0x0][0x390] ;  /* 0x00007200ff0677ac */ /* 0x000ea20008000a00 */
[----:B------:R-:W1:Y:S06]  /*0040*/  S2R R5, SR_TID.X ;  /* 0x0000000000057919 */ /* 0x000e6c0000002100 */
[----:B------:R-:W0:Y:S08]  /*0050*/  S2UR UR5, SR_CTAID.Y ;  /* 0x00000000000579c3 */ /* 0x000e300000002600 */
[----:B------:R-:W0:Y:S08]  /*0060*/  LDC R3, c[0x0][0x364] ;  /* 0x0000d900ff037b82 */ /* 0x000e300000000800 */
[----:B------:R-:W1:Y:S01]  /*0070*/  S2UR UR4, SR_CTAID.X ;  /* 0x00000000000479c3 */ /* 0x000e620000002500 */
[----:B0-----:R-:W-:-:S05]  /*0080*/  IMAD R3, R3, UR5, R2 ;  /* 0x0000000503037c24 */ /* 0x001fca000f8e0202 */
[----:B--2---:R-:W-:Y:S01]  /*0090*/  ISETP.GE.AND P0, PT, R3, UR7, PT ;  /* 0x0000000703007c0c */ /* 0x004fe2000bf06270 */
[----:B-1----:R-:W-:-:S05]  /*00a0*/  IMAD R0, R0, UR4, R5 ;  /* 0x0000000400007c24 */ /* 0x002fca000f8e0205 */
[----:B------:R-:W-:-:S13]  /*00b0*/  ISETP.GE.OR P0, PT, R0, UR6, P0 ;  /* 0x0000000600007c0c */ /* 0x000fda0008706670 */
[----:B------:R-:W-:Y:S05]  /*00c0*/  @P0 EXIT ;  /* 0x000000000000094d */ /* 0x000fea0003800000 */
[----:B------:R-:W0:Y:S01]  /*00d0*/  LDCU.128 UR8, c[0x0][0x380] ;  /* 0x00007000ff0877ac */ /* 0x000e220008000c00 */
[----:B------:R-:W-:Y:S01]  /*00e0*/  IMAD R0, R3, UR6, R0 ;  /* 0x0000000603007c24 */ /* 0x000fe2000f8e0200 */
[----:B------:R-:W1:Y:S03]  /*00f0*/  LDCU.64 UR4, c[0x0][0x358] ;  /* 0x00006b00ff0477ac */ /* 0x000e660008000a00 */
[----:B------:R-:W-:-:S05]  /*0100*/  IMAD.SHL.U32 R3, R0, 0x4, RZ ;  /* 0x0000000400037824 */ /* 0x000fca00078e00ff */
[----:B0-----:R-:W-:-:S04]  /*0110*/  IADD3 R2, P0, PT, R3, UR8, RZ ;  /* 0x0000000803027c10 */ /* 0x001fc8000ff1e0ff */
[----:B------:R-:W-:-:S05]  /*0120*/  LEA.HI.X.SX32 R3, R3, UR9, 0x1, P0 ;  /* 0x0000000903037c11 */ /* 0x000fca00080f0eff */
[----:B-1----:R-:W2:Y:S04]  /*0130*/  LDG.E.U8.CONSTANT R4, desc[UR4][R2.64+0x1] ;  /* 0x0000010402047981 */ /* 0x002ea8000c1e9100 */
[----:B------:R-:W2:Y:S04]  /*0140*/  LDG.E.U8.CONSTANT R5, desc[UR4][R2.64] ;  /* 0x0000000402057981 */ /* 0x000ea8000c1e9100 */
[----:B------:R-:W3:Y:S01]  /*0150*/  LDG.E.U8.CONSTANT R6, desc[UR4][R2.64+0x2] ;  /* 0x0000020402067981 */ /* 0x000ee2000c1e9100 */
[----:B------:R-:W-:Y:S01]  /*0160*/  UMOV UR7, 0x1d964d ;  /* 0x001d964d00077882 */ /* 0x000fe20000000000 */
[----:B--2---:R-:W-:-:S02]  /*0170*/  PRMT R4, R5, 0x3340, R4 ;  /* 0x0000334005047816 */ /* 0x004fc40000000004 */
[----:B---3--:R-:W-:-:S04]  /*0180*/  PRMT R5, R6, 0x3340, RZ ;  /* 0x0000334006057816 */ /* 0x008fc800000000ff */
[----:B------:R-:W-:Y:S02]  /*0190*/  PRMT R5, R4, 0x5410, R5 ;  /* 0x0000541004057816 */ /* 0x000fe40000000005 */
[----:B------:R-:W-:-:S03]  /*01a0*/  IADD3 R4, P0, PT, R0, UR10, RZ ;  /* 0x0000000a00047c10 */ /* 0x000fc6000ff1e0ff */
[----:B------:R-:W-:Y:S01]  /*01b0*/  IDP.4A.U8.U8 R6, R5, UR7, RZ ;  /* 0x0000000705067c26 */ /* 0x000fe200080000ff */
[----:B------:R-:W-:-:S04]  /*01c0*/  LEA.HI.X.SX32 R5, R0, UR11, 0x1, P0 ;  /* 0x0000000b00057c11 */ /* 0x000fc800080f0eff */
[----:B------:R-:W-:-:S05]  /*01d0*/  SHF.R.U32.HI R7, RZ, 0x8, R6 ;  /* 0x00000008ff077819 */ /* 0x000fca0000011606 */
[----:B------:R-:W-:Y:S01]  /*01e0*/  STG.E.U8 desc[UR4][R4.64], R7 ;  /* 0x0000000704007986 */ /* 0x000fe2000c101104 */
[----:B------:R-:W-:Y:S05]  /*01f0*/  EXIT ;  /* 0x000000000000794d */ /* 0x000fea0003800000 */
.L_x_0:
[----:B------:R-:W-:-:S00]  /*0200*/  BRA `(.L_x_0) ;  /* 0xfffffffc00fc7947 */ /* 0x000fc0000383ffff */
[----:B------:R-:W-:-:S00]  /*0210*/  NOP ;  /* 0x0000000000007918 */ /* 0x000fc00000000000 */
        /* <DEDUP_REMOVED lines=14> */
.L_x_1:


//--------------------- .nv.shared.reserved.0     --------------------------
	.section	.nv.shared.reserved.0,"aw",@nobits
	.weak		__nv_reservedSMEM_offset_0_alias
	.size		__nv_reservedSMEM_offset_0_alias, 0, 64
	.other		__nv_reservedSMEM_offset_0_alias,@"STO_CUDA_RESERVED_SHARED STV_DEFAULT"
__nv_reservedSMEM_offset_0_alias:
	.zero		0
	.zero		64


//--------------------- .nv.constant0._Z15rgba_to_gray_u8PKhPhii --------------------------
	.section	.nv.constant0._Z15rgba_to_gray_u8PKhPhii,"a",@progbits
	.sectionflags	@""
	.align	4
.nv.constant0._Z15rgba_to_gray_u8PKhPhii:
	.zero		920


//--------------------- SYMBOLS --------------------------

	.type		.nv.reservedSmem.offset0,@object
	.size		.nv.reservedSmem.offset0,0x4
